//
// Generated by NVIDIA NVVM Compiler
//
// Compiler Build ID: CL-36424714
// Cuda compilation tools, release 13.0, V13.0.88
// Based on NVVM 20.0.0
//

.version 9.0
.target sm_100
.address_size 64

	// .globl	_Z11sumOnDevicePfS_S_

.visible .entry _Z11sumOnDevicePfS_S_(
	.param .u64 .ptr .align 1 _Z11sumOnDevicePfS_S__param_0,
	.param .u64 .ptr .align 1 _Z11sumOnDevicePfS_S__param_1,
	.param .u64 .ptr .align 1 _Z11sumOnDevicePfS_S__param_2
)
{
	.reg .b32 	%r<2>;
	.reg .b32 	%f<4>;
	.reg .b64 	%rd<11>;

	ld.param.u64 	%rd1, [_Z11sumOnDevicePfS_S__param_0];
	ld.param.u64 	%rd2, [_Z11sumOnDevicePfS_S__param_1];
	ld.param.u64 	%rd3, [_Z11sumOnDevicePfS_S__param_2];
	cvta.to.global.u64 	%rd4, %rd3;
	cvta.to.global.u64 	%rd5, %rd2;
	cvta.to.global.u64 	%rd6, %rd1;
	mov.u32 	%r1, %tid.x;
	mul.wide.u32 	%rd7, %r1, 4;
	add.s64 	%rd8, %rd6, %rd7;
	ld.global.f32 	%f1, [%rd8];
	add.s64 	%rd9, %rd5, %rd7;
	ld.global.f32 	%f2, [%rd9];
	add.f32 	%f3, %f1, %f2;
	add.s64 	%rd10, %rd4, %rd7;
	st.global.f32 	[%rd10], %f3;
	ret;

}


// ===== COMPILED SASS (sm_100) =====

	.target	sm_100

	.elftype	@"ET_EXEC"


//--------------------- .note.nv.tkinfo           --------------------------
	.section	.note.nv.tkinfo,"",@"SHT_NOTE"
	.sectionflags	@"SHF_NOTE_NV_TKINFO"
	.tkinfo
        /*0018*/ 	.word	0x00000002
        /*0030*/ 	.string	""
        /*0030*/ 	.string	"ptxas"
        /*0030*/ 	.string	"Cuda compilation tools, release 13.0, V13.0.88"
        /*0030*/ 	.string	"Build cuda_13.0.r13.0/compiler.36424714_0"
        /*0030*/ 	.string	"-arch sm_100 -m 64 "



//--------------------- .note.nv.cuinfo           --------------------------
	.section	.note.nv.cuinfo,"",@"SHT_NOTE"
	.sectionflags	@"SHF_NOTE_NV_CUINFO"
        /*0018*/ 	.short	0x0002
        /*001a*/ 	.short	0x0064
        /*001c*/ 	.short	0x0082
	.zero		2


//--------------------- .nv.info                  --------------------------
	.section	.nv.info,"",@"SHT_CUDA_INFO"
	.align	4


	//----- nvinfo : EIATTR_REGCOUNT
	.align		4
        /*0000*/ 	.byte	0x04, 0x2f
        /*0002*/ 	.short	(.L_1 - .L_0)
	.align		4
.L_0:
        /*0004*/ 	.word	index@(_Z11sumOnDevicePfS_S_)
        /*0008*/ 	.word	0x0000000c


	//----- nvinfo : EIATTR_FRAME_SIZE
	.align		4
.L_1:
        /*000c*/ 	.byte	0x04, 0x11
        /*000e*/ 	.short	(.L_3 - .L_2)
	.align		4
.L_2:
        /*0010*/ 	.word	index@(_Z11sumOnDevicePfS_S_)
        /*0014*/ 	.word	0x00000000


	//----- nvinfo : EIATTR_MIN_STACK_SIZE
	.align		4
.L_3:
        /*0018*/ 	.byte	0x04, 0x12
        /*001a*/ 	.short	(.L_5 - .L_4)
	.align		4
.L_4:
        /*001c*/ 	.word	index@(_Z11sumOnDevicePfS_S_)
        /*0020*/ 	.word	0x00000000
.L_5:


//--------------------- .nv.compat                --------------------------
	.section	.nv.compat,"",@"SHT_CUDA_COMPAT_INFO"
	.align	4
        /*0000*/ 	.byte	0x02, 0x09, 0x00, 0x00, 0x02, 0x02, 0x01, 0x00, 0x02, 0x05, 0x05, 0x00, 0x03, 0x07, 0x01, 0x01
        /*0010*/ 	.byte	0x02, 0x03, 0x00, 0x00, 0x02, 0x06, 0x01, 0x00, 0x04, 0x0b, 0x08, 0x00, 0x09, 0x00, 0x00, 0x00
        /*0020*/ 	.byte	0x00, 0x00, 0x00, 0x00


//--------------------- .nv.info._Z11sumOnDevicePfS_S_ --------------------------
	.section	.nv.info._Z11sumOnDevicePfS_S_,"",@"SHT_CUDA_INFO"
	.sectionflags	@""
	.align	4


	//----- nvinfo : EIATTR_CUDA_API_VERSION
	.align		4
        /*0000*/ 	.byte	0x04, 0x37
        /*0002*/ 	.short	(.L_7 - .L_6)
.L_6:
        /*0004*/ 	.word	0x00000082


	//----- nvinfo : EIATTR_KPARAM_INFO
	.align		4
.L_7:
        /*0008*/ 	.byte	0x04, 0x17
        /*000a*/ 	.short	(.L_9 - .L_8)
.L_8:
        /*000c*/ 	.word	0x00000000
        /*0010*/ 	.short	0x0002
        /*0012*/ 	.short	0x0010
        /*0014*/ 	.byte	0x00, 0xf5, 0x21, 0x00


	//----- nvinfo : EIATTR_KPARAM_INFO
	.align		4
.L_9:
        /*0018*/ 	.byte	0x04, 0x17
        /*001a*/ 	.short	(.L_11 - .L_10)
.L_10:
        /*001c*/ 	.word	0x00000000
        /*0020*/ 	.short	0x0001
        /*0022*/ 	.short	0x0008
        /*0024*/ 	.byte	0x00, 0xf5, 0x21, 0x00


	//----- nvinfo : EIATTR_KPARAM_INFO
	.align		4
.L_11:
        /*0028*/ 	.byte	0x04, 0x17
        /*002a*/ 	.short	(.L_13 - .L_12)
.L_12:
        /*002c*/ 	.word	0x00000000
        /*0030*/ 	.short	0x0000
        /*0032*/ 	.short	0x0000
        /*0034*/ 	.byte	0x00, 0xf5, 0x21, 0x00


	//----- nvinfo : EIATTR_SPARSE_MMA_MASK
	.align		4
.L_13:
        /*0038*/ 	.byte	0x03, 0x50
        /*003a*/ 	.short	0x0000


	//----- nvinfo : EIATTR_MAXREG_COUNT
	.align		4
        /*003c*/ 	.byte	0x03, 0x1b
        /*003e*/ 	.short	0x00ff


	//----- nvinfo : EIATTR_MERCURY_ISA_VERSION
	.align		4
        /*0040*/ 	.byte	0x03, 0x5f
        /*0042*/ 	.short	0x0101


	//----- nvinfo : EIATTR_VRC_CTA_INIT_COUNT
	.align		4
        /*0044*/ 	.byte	0x02, 0x4a
	.zero		1
	.zero		1


	//----- nvinfo : EIATTR_EXIT_INSTR_OFFSETS
	.align		4
        /*0048*/ 	.byte	0x04, 0x1c
        /*004a*/ 	.short	(.L_15 - .L_14)


	//   ....[0]....
.L_14:
        /*004c*/ 	.word	0x000000d0


	//----- nvinfo : EIATTR_CBANK_PARAM_SIZE
	.align		4
.L_15:
        /*0050*/ 	.byte	0x03, 0x19
        /*0052*/ 	.short	0x0018


	//----- nvinfo : EIATTR_PARAM_CBANK
	.align		4
        /*0054*/ 	.byte	0x04, 0x0a
        /*0056*/ 	.short	(.L_17 - .L_16)
	.align		4
.L_16:
        /*0058*/ 	.word	index@(.nv.constant0._Z11sumOnDevicePfS_S_)
        /*005c*/ 	.short	0x0380
        /*005e*/ 	.short	0x0018


	//----- nvinfo : EIATTR_SW_WAR
	.align		4
.L_17:
        /*0060*/ 	.byte	0x04, 0x36
        /*0062*/ 	.short	(.L_19 - .L_18)
.L_18:
        /*0064*/ 	.word	0x00000008
.L_19:


//--------------------- .nv.callgraph             --------------------------
	.section	.nv.callgraph,"",@"SHT_CUDA_CALLGRAPH"
	.align	4
	.sectionentsize	8
	.align		4
        /*0000*/ 	.word	0x00000000
	.align		4
        /*0004*/ 	.word	0xffffffff
	.align		4
        /*0008*/ 	.word	0x00000000
	.align		4
        /*000c*/ 	.word	0xfffffffe
	.align		4
        /*0010*/ 	.word	0x00000000
	.align		4
        /*0014*/ 	.word	0xfffffffd
	.align		4
        /*0018*/ 	.word	0x00000000
	.align		4
        /*001c*/ 	.word	0xfffffffc


//--------------------- .text._Z11sumOnDevicePfS_S_ --------------------------
	.section	.text._Z11sumOnDevicePfS_S_,"ax",@progbits
	.align	128
        .global         _Z11sumOnDevicePfS_S_
        .type           _Z11sumOnDevicePfS_S_,@function
        .size           _Z11sumOnDevicePfS_S_,(.L_x_1 - _Z11sumOnDevicePfS_S_)
        .other          _Z11sumOnDevicePfS_S_,@"STO_CUDA_ENTRY STV_DEFAULT"
_Z11sumOnDevicePfS_S_:
.text._Z11sumOnDevicePfS_S_:
[----:B------:R-:W-:Y:S01]  /*0000*/  LDC R1, c[0x0][0x37c] ;  /* 0x0000df00ff017b82 */ /* 0x000fe20000000800 */
[----:B------:R-:W0:Y:S07]  /*0010*/  S2R R9, SR_TID.X ;  /* 0x0000000000097919 */ /* 0x000e2e0000002100 */
[----:B------:R-:W0:Y:S01]  /*0020*/  LDC.64 R2, c[0x0][0x380] ;  /* 0x0000e000ff027b82 */ /* 0x000e220000000a00 */
[----:B------:R-:W1:Y:S07]  /*0030*/  LDCU.64 UR4, c[0x0][0x358] ;  /* 0x00006b00ff0477ac */ /* 0x000e6e0008000a00 */
[----:B------:R-:W2:Y:S08]  /*0040*/  LDC.64 R4, c[0x0][0x388] ;  /* 0x0000e200ff047b82 */ /* 0x000eb00000000a00 */
[----:B------:R-:W3:Y:S01]  /*0050*/  LDC.64 R6, c[0x0][0x390] ;  /* 0x0000e400ff067b82 */ /* 0x000ee20000000a00 */
[----:B0-----:R-:W-:-:S04]  /*0060*/  IMAD.WIDE.U32 R2, R9, 0x4, R2 ;  /* 0x0000000409027825 */ /* 0x001fc800078e0002 */
[C---:B--2---:R-:W-:Y:S02]  /*0070*/  IMAD.WIDE.U32 R4, R9.reuse, 0x4, R4 ;  /* 0x0000000409047825 */ /* 0x044fe400078e0004 */
[----:B-1----:R-:W2:Y:S04]  /*0080*/  LDG.E R2, desc[UR4][R2.64] ;  /* 0x0000000402027981 */ /* 0x002ea8000c1e1900 */
[----:B------:R-:W2:Y:S01]  /*0090*/  LDG.E R5, desc[UR4][R4.64] ;  /* 0x0000000404057981 */ /* 0x000ea2000c1e1900 */
[----:B---3--:R-:W-:-:S04]  /*00a0*/  IMAD.WIDE.U32 R6, R9, 0x4, R6 ;  /* 0x0000000409067825 */ /* 0x008fc800078e0006 */
[----:B--2---:R-:W-:-:S05]  /*00b0*/  FADD R9, R2, R5 ;  /* 0x0000000502097221 */ /* 0x004fca0000000000 */
[----:B------:R-:W-:Y:S01]  /*00c0*/  STG.E desc[UR4][R6.64], R9 ;  /* 0x0000000906007986 */ /* 0x000fe2000c101904 */
[----:B------:R-:W-:Y:S05]  /*00d0*/  EXIT ;  /* 0x000000000000794d */ /* 0x000fea0003800000 */
.L_x_0:
[----:B------:R-:W-:-:S00]  /*00e0*/  BRA `(.L_x_0) ;  /* 0xfffffffc00fc7947 */ /* 0x000fc0000383ffff */
[----:B------:R-:W-:-:S00]  /*00f0*/  NOP ;  /* 0x0000000000007918 */ /* 0x000fc00000000000 */
        /* <DEDUP_REMOVED lines=8> */
.L_x_1:


//--------------------- .nv.shared.reserved.0     --------------------------
	.section	.nv.shared.reserved.0,"aw",@nobits
	.weak		__nv_reservedSMEM_offset_0_alias
	.size		__nv_reservedSMEM_offset_0_alias, 0, 64
	.other		__nv_reservedSMEM_offset_0_alias,@"STO_CUDA_RESERVED_SHARED STV_DEFAULT"
__nv_reservedSMEM_offset_0_alias:
	.zero		0
	.zero		64


//--------------------- .nv.constant0._Z11sumOnDevicePfS_S_ --------------------------
	.section	.nv.constant0._Z11sumOnDevicePfS_S_,"a",@progbits
	.sectionflags	@""
	.align	4
.nv.constant0._Z11sumOnDevicePfS_S_:
	.zero		920


//--------------------- SYMBOLS --------------------------

	.type		.nv.reservedSmem.offset0,@object
	.size		.nv.reservedSmem.offset0,0x4
